//
// Generated by NVIDIA NVVM Compiler
//
// Compiler Build ID: CL-36424714
// Cuda compilation tools, release 13.0, V13.0.88
// Based on NVVM 20.0.0
//

.version 9.0
.target sm_100
.address_size 64

	// .globl	zeroPad_kernel

.visible .entry zeroPad_kernel(
	.param .u64 .ptr .align 1 zeroPad_kernel_param_0,
	.param .u64 .ptr .align 1 zeroPad_kernel_param_1,
	.param .u64 .ptr .align 1 zeroPad_kernel_param_2,
	.param .u32 zeroPad_kernel_param_3,
	.param .u32 zeroPad_kernel_param_4
)
{
	.reg .pred 	%p<3>;
	.reg .b32 	%r<12>;
	.reg .b64 	%rd<18>;
	.reg .b64 	%fd<2>;

	ld.param.u64 	%rd3, [zeroPad_kernel_param_0];
	ld.param.u64 	%rd4, [zeroPad_kernel_param_1];
	ld.param.u64 	%rd5, [zeroPad_kernel_param_2];
	ld.param.u32 	%r4, [zeroPad_kernel_param_3];
	ld.param.u32 	%r3, [zeroPad_kernel_param_4];
	mov.u32 	%r5, %ctaid.x;
	mov.u32 	%r6, %ntid.x;
	mov.u32 	%r7, %tid.x;
	mad.lo.s32 	%r1, %r5, %r6, %r7;
	mov.u32 	%r8, %ctaid.y;
	mov.u32 	%r9, %ntid.y;
	mov.u32 	%r10, %tid.y;
	mad.lo.s32 	%r2, %r8, %r9, %r10;
	setp.ge.s32 	%p1, %r1, %r4;
	@%p1 bra 	$L__BB0_3;
	cvta.to.global.u64 	%rd6, %rd5;
	mul.wide.s32 	%rd7, %r1, 8;
	add.s64 	%rd8, %rd6, %rd7;
	ld.global.u64 	%rd1, [%rd8];
	ld.global.u64 	%rd9, [%rd8+8];
	sub.s64 	%rd10, %rd9, %rd1;
	cvt.u64.u32 	%rd2, %r2;
	setp.le.s64 	%p2, %rd10, %rd2;
	@%p2 bra 	$L__BB0_3;
	add.s64 	%rd11, %rd1, %rd2;
	cvta.to.global.u64 	%rd12, %rd3;
	shl.b64 	%rd13, %rd11, 3;
	add.s64 	%rd14, %rd12, %rd13;
	ld.global.f64 	%fd1, [%rd14];
	mad.lo.s32 	%r11, %r3, %r1, %r2;
	cvta.to.global.u64 	%rd15, %rd4;
	mul.wide.s32 	%rd16, %r11, 8;
	add.s64 	%rd17, %rd15, %rd16;
	st.global.f64 	[%rd17], %fd1;
$L__BB0_3:
	ret;

}


// ===== COMPILED SASS (sm_100) =====

	.target	sm_100

	.elftype	@"ET_EXEC"


//--------------------- .note.nv.tkinfo           --------------------------
	.section	.note.nv.tkinfo,"",@"SHT_NOTE"
	.sectionflags	@"SHF_NOTE_NV_TKINFO"
	.tkinfo
        /*0018*/ 	.word	0x00000002
        /*0030*/ 	.string	""
        /*0030*/ 	.string	"ptxas"
        /*0030*/ 	.string	"Cuda compilation tools, release 13.0, V13.0.88"
        /*0030*/ 	.string	"Build cuda_13.0.r13.0/compiler.36424714_0"
        /*0030*/ 	.string	"-arch sm_100 -m 64 "



//--------------------- .note.nv.cuinfo           --------------------------
	.section	.note.nv.cuinfo,"",@"SHT_NOTE"
	.sectionflags	@"SHF_NOTE_NV_CUINFO"
        /*0018*/ 	.short	0x0002
        /*001a*/ 	.short	0x0064
        /*001c*/ 	.short	0x0082
	.zero		2


//--------------------- .nv.info                  --------------------------
	.section	.nv.info,"",@"SHT_CUDA_INFO"
	.align	4


	//----- nvinfo : EIATTR_REGCOUNT
	.align		4
        /*0000*/ 	.byte	0x04, 0x2f
        /*0002*/ 	.short	(.L_1 - .L_0)
	.align		4
.L_0:
        /*0004*/ 	.word	index@(zeroPad_kernel)
        /*0008*/ 	.word	0x0000000e


	//----- nvinfo : EIATTR_FRAME_SIZE
	.align		4
.L_1:
        /*000c*/ 	.byte	0x04, 0x11
        /*000e*/ 	.short	(.L_3 - .L_2)
	.align		4
.L_2:
        /*0010*/ 	.word	index@(zeroPad_kernel)
        /*0014*/ 	.word	0x00000000


	//----- nvinfo : EIATTR_MIN_STACK_SIZE
	.align		4
.L_3:
        /*0018*/ 	.byte	0x04, 0x12
        /*001a*/ 	.short	(.L_5 - .L_4)
	.align		4
.L_4:
        /*001c*/ 	.word	index@(zeroPad_kernel)
        /*0020*/ 	.word	0x00000000
.L_5:


//--------------------- .nv.compat                --------------------------
	.section	.nv.compat,"",@"SHT_CUDA_COMPAT_INFO"
	.align	4
        /*0000*/ 	.byte	0x02, 0x09, 0x00, 0x00, 0x02, 0x02, 0x01, 0x00, 0x02, 0x05, 0x05, 0x00, 0x03, 0x07, 0x01, 0x01
        /*0010*/ 	.byte	0x02, 0x03, 0x00, 0x00, 0x02, 0x06, 0x01, 0x00, 0x04, 0x0b, 0x08, 0x00, 0x09, 0x00, 0x00, 0x00
        /*0020*/ 	.byte	0x00, 0x00, 0x00, 0x00


//--------------------- .nv.info.zeroPad_kernel   --------------------------
	.section	.nv.info.zeroPad_kernel,"",@"SHT_CUDA_INFO"
	.sectionflags	@""
	.align	4


	//----- nvinfo : EIATTR_CUDA_API_VERSION
	.align		4
        /*0000*/ 	.byte	0x04, 0x37
        /*0002*/ 	.short	(.L_7 - .L_6)
.L_6:
        /*0004*/ 	.word	0x00000082


	//----- nvinfo : EIATTR_KPARAM_INFO
	.align		4
.L_7:
        /*0008*/ 	.byte	0x04, 0x17
        /*000a*/ 	.short	(.L_9 - .L_8)
.L_8:
        /*000c*/ 	.word	0x00000000
        /*0010*/ 	.short	0x0004
        /*0012*/ 	.short	0x001c
        /*0014*/ 	.byte	0x00, 0xf0, 0x11, 0x00


	//----- nvinfo : EIATTR_KPARAM_INFO
	.align		4
.L_9:
        /*0018*/ 	.byte	0x04, 0x17
        /*001a*/ 	.short	(.L_11 - .L_10)
.L_10:
        /*001c*/ 	.word	0x00000000
        /*0020*/ 	.short	0x0003
        /*0022*/ 	.short	0x0018
        /*0024*/ 	.byte	0x00, 0xf0, 0x11, 0x00


	//----- nvinfo : EIATTR_KPARAM_INFO
	.align		4
.L_11:
        /*0028*/ 	.byte	0x04, 0x17
        /*002a*/ 	.short	(.L_13 - .L_12)
.L_12:
        /*002c*/ 	.word	0x00000000
        /*0030*/ 	.short	0x0002
        /*0032*/ 	.short	0x0010
        /*0034*/ 	.byte	0x00, 0xf5, 0x21, 0x00


	//----- nvinfo : EIATTR_KPARAM_INFO
	.align		4
.L_13:
        /*0038*/ 	.byte	0x04, 0x17
        /*003a*/ 	.short	(.L_15 - .L_14)
.L_14:
        /*003c*/ 	.word	0x00000000
        /*0040*/ 	.short	0x0001
        /*0042*/ 	.short	0x0008
        /*0044*/ 	.byte	0x00, 0xf5, 0x21, 0x00


	//----- nvinfo : EIATTR_KPARAM_INFO
	.align		4
.L_15:
        /*0048*/ 	.byte	0x04, 0x17
        /*004a*/ 	.short	(.L_17 - .L_16)
.L_16:
        /*004c*/ 	.word	0x00000000
        /*0050*/ 	.short	0x0000
        /*0052*/ 	.short	0x0000
        /*0054*/ 	.byte	0x00, 0xf5, 0x21, 0x00


	//----- nvinfo : EIATTR_SPARSE_MMA_MASK
	.align		4
.L_17:
        /*0058*/ 	.byte	0x03, 0x50
        /*005a*/ 	.short	0x0000


	//----- nvinfo : EIATTR_MAXREG_COUNT
	.align		4
        /*005c*/ 	.byte	0x03, 0x1b
        /*005e*/ 	.short	0x00ff


	//----- nvinfo : EIATTR_MERCURY_ISA_VERSION
	.align		4
        /*0060*/ 	.byte	0x03, 0x5f
        /*0062*/ 	.short	0x0101


	//----- nvinfo : EIATTR_VRC_CTA_INIT_COUNT
	.align		4
        /*0064*/ 	.byte	0x02, 0x4a
	.zero		1
	.zero		1


	//----- nvinfo : EIATTR_EXIT_INSTR_OFFSETS
	.align		4
        /*0068*/ 	.byte	0x04, 0x1c
        /*006a*/ 	.short	(.L_19 - .L_18)


	//   ....[0]....
.L_18:
        /*006c*/ 	.word	0x000000b0


	//   ....[1]....
        /*0070*/ 	.word	0x00000150


	//   ....[2]....
        /*0074*/ 	.word	0x00000210


	//----- nvinfo : EIATTR_CBANK_PARAM_SIZE
	.align		4
.L_19:
        /*0078*/ 	.byte	0x03, 0x19
        /*007a*/ 	.short	0x0020


	//----- nvinfo : EIATTR_PARAM_CBANK
	.align		4
        /*007c*/ 	.byte	0x04, 0x0a
        /*007e*/ 	.short	(.L_21 - .L_20)
	.align		4
.L_20:
        /*0080*/ 	.word	index@(.nv.constant0.zeroPad_kernel)
        /*0084*/ 	.short	0x0380
        /*0086*/ 	.short	0x0020


	//----- nvinfo : EIATTR_SW_WAR
	.align		4
.L_21:
        /*0088*/ 	.byte	0x04, 0x36
        /*008a*/ 	.short	(.L_23 - .L_22)
.L_22:
        /*008c*/ 	.word	0x00000008
.L_23:


//--------------------- .nv.callgraph             --------------------------
	.section	.nv.callgraph,"",@"SHT_CUDA_CALLGRAPH"
	.align	4
	.sectionentsize	8
	.align		4
        /*0000*/ 	.word	0x00000000
	.align		4
        /*0004*/ 	.word	0xffffffff
	.align		4
        /*0008*/ 	.word	0x00000000
	.align		4
        /*000c*/ 	.word	0xfffffffe
	.align		4
        /*0010*/ 	.word	0x00000000
	.align		4
        /*0014*/ 	.word	0xfffffffd
	.align		4
        /*0018*/ 	.word	0x00000000
	.align		4
        /*001c*/ 	.word	0xfffffffc


//--------------------- .text.zeroPad_kernel      --------------------------
	.section	.text.zeroPad_kernel,"ax",@progbits
	.align	128
        .global         zeroPad_kernel
        .type           zeroPad_kernel,@function
        .size           zeroPad_kernel,(.L_x_1 - zeroPad_kernel)
        .other          zeroPad_kernel,@"STO_CUDA_ENTRY STV_DEFAULT"
zeroPad_kernel:
.text.zeroPad_kernel:
[----:B------:R-:W-:Y:S01]  /*0000*/  LDC R1, c[0x0][0x37c] ;  /* 0x0000df00ff017b82 */ /* 0x000fe20000000800 */
[----:B------:R-:W0:Y:S07]  /*0010*/  S2R R0, SR_TID.X ;  /* 0x0000000000007919 */ /* 0x000e2e0000002100 */
[----:B------:R-:W0:Y:S01]  /*0020*/  S2UR UR4, SR_CTAID.X ;  /* 0x00000000000479c3 */ /* 0x000e220000002500 */
[----:B------:R-:W1:Y:S01]  /*0030*/  LDCU UR6, c[0x0][0x398] ;  /* 0x00007300ff0677ac */ /* 0x000e620008000800 */
[----:B------:R-:W2:Y:S06]  /*0040*/  S2R R3, SR_TID.Y ;  /* 0x0000000000037919 */ /* 0x000eac0000002200 */
[----:B------:R-:W0:Y:S08]  /*0050*/  LDC R9, c[0x0][0x360] ;  /* 0x0000d800ff097b82 */ /* 0x000e300000000800 */
[----:B------:R-:W2:Y:S08]  /*0060*/  S2UR UR5, SR_CTAID.Y ;  /* 0x00000000000579c3 */ /* 0x000eb00000002600 */
[----:B------:R-:W2:Y:S01]  /*0070*/  LDC R2, c[0x0][0x364] ;  /* 0x0000d900ff027b82 */ /* 0x000ea20000000800 */
[----:B0-----:R-:W-:-:S05]  /*0080*/  IMAD R9, R9, UR4, R0 ;  /* 0x0000000409097c24 */ /* 0x001fca000f8e0200 */
[----:B-1----:R-:W-:Y:S01]  /*0090*/  ISETP.GE.AND P0, PT, R9, UR6, PT ;  /* 0x0000000609007c0c */ /* 0x002fe2000bf06270 */
[----:B--2---:R-:W-:-:S12]  /*00a0*/  IMAD R0, R2, UR5, R3 ;  /* 0x0000000502007c24 */ /* 0x004fd8000f8e0203 */
[----:B------:R-:W-:Y:S05]  /*00b0*/  @P0 EXIT ;  /* 0x000000000000094d */ /* 0x000fea0003800000 */
[----:B------:R-:W0:Y:S01]  /*00c0*/  LDC.64 R2, c[0x0][0x390] ;  /* 0x0000e400ff027b82 */ /* 0x000e220000000a00 */
[----:B------:R-:W1:Y:S01]  /*00d0*/  LDCU.64 UR4, c[0x0][0x358] ;  /* 0x00006b00ff0477ac */ /* 0x000e620008000a00 */
[----:B0-----:R-:W-:-:S05]  /*00e0*/  IMAD.WIDE R2, R9, 0x8, R2 ;  /* 0x0000000809027825 */ /* 0x001fca00078e0202 */
[----:B-1----:R-:W2:Y:S04]  /*00f0*/  LDG.E.64 R4, desc[UR4][R2.64] ;  /* 0x0000000402047981 */ /* 0x002ea8000c1e1b00 */
[----:B------:R-:W2:Y:S02]  /*0100*/  LDG.E.64 R6, desc[UR4][R2.64+0x8] ;  /* 0x0000080402067981 */ /* 0x000ea4000c1e1b00 */
[----:B--2---:R-:W-:-:S05]  /*0110*/  IADD3 R11, P0, PT, -R4, R6, RZ ;  /* 0x00000006040b7210 */ /* 0x004fca0007f1e1ff */
[----:B------:R-:W-:Y:S01]  /*0120*/  IMAD.X R6, R7, 0x1, ~R5, P0 ;  /* 0x0000000107067824 */ /* 0x000fe200000e0e05 */
[----:B------:R-:W-:-:S04]  /*0130*/  ISETP.GT.U32.AND P0, PT, R11, R0, PT ;  /* 0x000000000b00720c */ /* 0x000fc80003f04070 */
[----:B------:R-:W-:-:S13]  /*0140*/  ISETP.GT.AND.EX P0, PT, R6, RZ, PT, P0 ;  /* 0x000000ff0600720c */ /* 0x000fda0003f04300 */
[----:B------:R-:W-:Y:S05]  /*0150*/  @!P0 EXIT ;  /* 0x000000000000894d */ /* 0x000fea0003800000 */
[----:B------:R-:W0:Y:S01]  /*0160*/  LDCU.64 UR6, c[0x0][0x380] ;  /* 0x00007000ff0677ac */ /* 0x000e220008000a00 */
[----:B------:R-:W-:-:S05]  /*0170*/  IADD3 R3, P0, PT, R0, R4, RZ ;  /* 0x0000000400037210 */ /* 0x000fca0007f1e0ff */
[----:B------:R-:W-:Y:S01]  /*0180*/  IMAD.X R4, RZ, RZ, R5, P0 ;  /* 0x000000ffff047224 */ /* 0x000fe200000e0605 */
[C---:B0-----:R-:W-:Y:S01]  /*0190*/  LEA R2, P0, R3.reuse, UR6, 0x3 ;  /* 0x0000000603027c11 */ /* 0x041fe2000f8018ff */
[----:B------:R-:W0:Y:S03]  /*01a0*/  LDCU UR6, c[0x0][0x39c] ;  /* 0x00007380ff0677ac */ /* 0x000e260008000800 */
[----:B------:R-:W-:Y:S02]  /*01b0*/  LEA.HI.X R3, R3, UR7, R4, 0x3, P0 ;  /* 0x0000000703037c11 */ /* 0x000fe400080f1c04 */
[----:B------:R-:W1:Y:S04]  /*01c0*/  LDC.64 R4, c[0x0][0x388] ;  /* 0x0000e200ff047b82 */ /* 0x000e680000000a00 */
[----:B------:R-:W2:Y:S01]  /*01d0*/  LDG.E.64 R2, desc[UR4][R2.64] ;  /* 0x0000000402027981 */ /* 0x000ea2000c1e1b00 */
[----:B0-----:R-:W-:-:S04]  /*01e0*/  IMAD R9, R9, UR6, R0 ;  /* 0x0000000609097c24 */ /* 0x001fc8000f8e0200 */
[----:B-1----:R-:W-:-:S05]  /*01f0*/  IMAD.WIDE R4, R9, 0x8, R4 ;  /* 0x0000000809047825 */ /* 0x002fca00078e0204 */
[----:B--2---:R-:W-:Y:S01]  /*0200*/  STG.E.64 desc[UR4][R4.64], R2 ;  /* 0x0000000204007986 */ /* 0x004fe2000c101b04 */
[----:B------:R-:W-:Y:S05]  /*0210*/  EXIT ;  /* 0x000000000000794d */ /* 0x000fea0003800000 */
.L_x_0:
[----:B------:R-:W-:-:S00]  /*0220*/  BRA `(.L_x_0) ;  /* 0xfffffffc00fc7947 */ /* 0x000fc0000383ffff */
[----:B------:R-:W-:-:S00]  /*0230*/  NOP ;  /* 0x0000000000007918 */ /* 0x000fc00000000000 */
        /* <DEDUP_REMOVED lines=12> */
.L_x_1:


//--------------------- .nv.shared.reserved.0     --------------------------
	.section	.nv.shared.reserved.0,"aw",@nobits
	.weak		__nv_reservedSMEM_offset_0_alias
	.size		__nv_reservedSMEM_offset_0_alias, 0, 64
	.other		__nv_reservedSMEM_offset_0_alias,@"STO_CUDA_RESERVED_SHARED STV_DEFAULT"
__nv_reservedSMEM_offset_0_alias:
	.zero		0
	.zero		64


//--------------------- .nv.constant0.zeroPad_kernel --------------------------
	.section	.nv.constant0.zeroPad_kernel,"a",@progbits
	.sectionflags	@""
	.align	4
.nv.constant0.zeroPad_kernel:
	.zero		928


//--------------------- SYMBOLS --------------------------

	.type		.nv.reservedSmem.offset0,@object
	.size		.nv.reservedSmem.offset0,0x4
